//
// Generated by NVIDIA NVVM Compiler
//
// Compiler Build ID: CL-36424714
// Cuda compilation tools, release 13.0, V13.0.88
// Based on NVVM 20.0.0
//

.version 9.0
.target sm_100
.address_size 64

	// .globl	_Z15gpu_check_edgesbPiS_S_i

.visible .entry _Z15gpu_check_edgesbPiS_S_i(
	.param .u8 _Z15gpu_check_edgesbPiS_S_i_param_0,
	.param .u64 .ptr .align 1 _Z15gpu_check_edgesbPiS_S_i_param_1,
	.param .u64 .ptr .align 1 _Z15gpu_check_edgesbPiS_S_i_param_2,
	.param .u64 .ptr .align 1 _Z15gpu_check_edgesbPiS_S_i_param_3,
	.param .u32 _Z15gpu_check_edgesbPiS_S_i_param_4
)
{


	ret;

}


// ===== COMPILED SASS (sm_100) =====

	.target	sm_100

	.elftype	@"ET_EXEC"


//--------------------- .note.nv.tkinfo           --------------------------
	.section	.note.nv.tkinfo,"",@"SHT_NOTE"
	.sectionflags	@"SHF_NOTE_NV_TKINFO"
	.tkinfo
        /*0018*/ 	.word	0x00000002
        /*0030*/ 	.string	""
        /*0030*/ 	.string	"ptxas"
        /*0030*/ 	.string	"Cuda compilation tools, release 13.0, V13.0.88"
        /*0030*/ 	.string	"Build cuda_13.0.r13.0/compiler.36424714_0"
        /*0030*/ 	.string	"-arch sm_100 -m 64 "



//--------------------- .note.nv.cuinfo           --------------------------
	.section	.note.nv.cuinfo,"",@"SHT_NOTE"
	.sectionflags	@"SHF_NOTE_NV_CUINFO"
        /*0018*/ 	.short	0x0002
        /*001a*/ 	.short	0x0064
        /*001c*/ 	.short	0x0082
	.zero		2


//--------------------- .nv.info                  --------------------------
	.section	.nv.info,"",@"SHT_CUDA_INFO"
	.align	4


	//----- nvinfo : EIATTR_REGCOUNT
	.align		4
        /*0000*/ 	.byte	0x04, 0x2f
        /*0002*/ 	.short	(.L_1 - .L_0)
	.align		4
.L_0:
        /*0004*/ 	.word	index@(_Z15gpu_check_edgesbPiS_S_i)
        /*0008*/ 	.word	0x00000004


	//----- nvinfo : EIATTR_FRAME_SIZE
	.align		4
.L_1:
        /*000c*/ 	.byte	0x04, 0x11
        /*000e*/ 	.short	(.L_3 - .L_2)
	.align		4
.L_2:
        /*0010*/ 	.word	index@(_Z15gpu_check_edgesbPiS_S_i)
        /*0014*/ 	.word	0x00000000


	//----- nvinfo : EIATTR_MIN_STACK_SIZE
	.align		4
.L_3:
        /*0018*/ 	.byte	0x04, 0x12
        /*001a*/ 	.short	(.L_5 - .L_4)
	.align		4
.L_4:
        /*001c*/ 	.word	index@(_Z15gpu_check_edgesbPiS_S_i)
        /*0020*/ 	.word	0x00000000
.L_5:


//--------------------- .nv.compat                --------------------------
	.section	.nv.compat,"",@"SHT_CUDA_COMPAT_INFO"
	.align	4
        /*0000*/ 	.byte	0x02, 0x09, 0x00, 0x00, 0x02, 0x02, 0x01, 0x00, 0x02, 0x05, 0x05, 0x00, 0x03, 0x07, 0x01, 0x01
        /*0010*/ 	.byte	0x02, 0x03, 0x00, 0x00, 0x02, 0x06, 0x01, 0x00, 0x04, 0x0b, 0x08, 0x00, 0x09, 0x00, 0x00, 0x00
        /*0020*/ 	.byte	0x00, 0x00, 0x00, 0x00


//--------------------- .nv.info._Z15gpu_check_edgesbPiS_S_i --------------------------
	.section	.nv.info._Z15gpu_check_edgesbPiS_S_i,"",@"SHT_CUDA_INFO"
	.sectionflags	@""
	.align	4


	//----- nvinfo : EIATTR_CUDA_API_VERSION
	.align		4
        /*0000*/ 	.byte	0x04, 0x37
        /*0002*/ 	.short	(.L_7 - .L_6)
.L_6:
        /*0004*/ 	.word	0x00000082


	//----- nvinfo : EIATTR_KPARAM_INFO
	.align		4
.L_7:
        /*0008*/ 	.byte	0x04, 0x17
        /*000a*/ 	.short	(.L_9 - .L_8)
.L_8:
        /*000c*/ 	.word	0x00000000
        /*0010*/ 	.short	0x0004
        /*0012*/ 	.short	0x0020
        /*0014*/ 	.byte	0x00, 0xf0, 0x11, 0x00


	//----- nvinfo : EIATTR_KPARAM_INFO
	.align		4
.L_9:
        /*0018*/ 	.byte	0x04, 0x17
        /*001a*/ 	.short	(.L_11 - .L_10)
.L_10:
        /*001c*/ 	.word	0x00000000
        /*0020*/ 	.short	0x0003
        /*0022*/ 	.short	0x0018
        /*0024*/ 	.byte	0x00, 0xf5, 0x21, 0x00


	//----- nvinfo : EIATTR_KPARAM_INFO
	.align		4
.L_11:
        /*0028*/ 	.byte	0x04, 0x17
        /*002a*/ 	.short	(.L_13 - .L_12)
.L_12:
        /*002c*/ 	.word	0x00000000
        /*0030*/ 	.short	0x0002
        /*0032*/ 	.short	0x0010
        /*0034*/ 	.byte	0x00, 0xf5, 0x21, 0x00


	//----- nvinfo : EIATTR_KPARAM_INFO
	.align		4
.L_13:
        /*0038*/ 	.byte	0x04, 0x17
        /*003a*/ 	.short	(.L_15 - .L_14)
.L_14:
        /*003c*/ 	.word	0x00000000
        /*0040*/ 	.short	0x0001
        /*0042*/ 	.short	0x0008
        /*0044*/ 	.byte	0x00, 0xf5, 0x21, 0x00


	//----- nvinfo : EIATTR_KPARAM_INFO
	.align		4
.L_15:
        /*0048*/ 	.byte	0x04, 0x17
        /*004a*/ 	.short	(.L_17 - .L_16)
.L_16:
        /*004c*/ 	.word	0x00000000
        /*0050*/ 	.short	0x0000
        /*0052*/ 	.short	0x0000
        /*0054*/ 	.byte	0x00, 0xf0, 0x05, 0x00


	//----- nvinfo : EIATTR_SPARSE_MMA_MASK
	.align		4
.L_17:
        /*0058*/ 	.byte	0x03, 0x50
        /*005a*/ 	.short	0x0000


	//----- nvinfo : EIATTR_MAXREG_COUNT
	.align		4
        /*005c*/ 	.byte	0x03, 0x1b
        /*005e*/ 	.short	0x00ff


	//----- nvinfo : EIATTR_MERCURY_ISA_VERSION
	.align		4
        /*0060*/ 	.byte	0x03, 0x5f
        /*0062*/ 	.short	0x0101


	//----- nvinfo : EIATTR_VRC_CTA_INIT_COUNT
	.align		4
        /*0064*/ 	.byte	0x02, 0x4a
	.zero		1
	.zero		1


	//----- nvinfo : EIATTR_EXIT_INSTR_OFFSETS
	.align		4
        /*0068*/ 	.byte	0x04, 0x1c
        /*006a*/ 	.short	(.L_19 - .L_18)


	//   ....[0]....
.L_18:
        /*006c*/ 	.word	0x00000010


	//----- nvinfo : EIATTR_CBANK_PARAM_SIZE
	.align		4
.L_19:
        /*0070*/ 	.byte	0x03, 0x19
        /*0072*/ 	.short	0x0024


	//----- nvinfo : EIATTR_PARAM_CBANK
	.align		4
        /*0074*/ 	.byte	0x04, 0x0a
        /*0076*/ 	.short	(.L_21 - .L_20)
	.align		4
.L_20:
        /*0078*/ 	.word	index@(.nv.constant0._Z15gpu_check_edgesbPiS_S_i)
        /*007c*/ 	.short	0x0380
        /*007e*/ 	.short	0x0024


	//----- nvinfo : EIATTR_SW_WAR
	.align		4
.L_21:
        /*0080*/ 	.byte	0x04, 0x36
        /*0082*/ 	.short	(.L_23 - .L_22)
.L_22:
        /*0084*/ 	.word	0x00000008
.L_23:


//--------------------- .nv.callgraph             --------------------------
	.section	.nv.callgraph,"",@"SHT_CUDA_CALLGRAPH"
	.align	4
	.sectionentsize	8
	.align		4
        /*0000*/ 	.word	0x00000000
	.align		4
        /*0004*/ 	.word	0xffffffff
	.align		4
        /*0008*/ 	.word	0x00000000
	.align		4
        /*000c*/ 	.word	0xfffffffe
	.align		4
        /*0010*/ 	.word	0x00000000
	.align		4
        /*0014*/ 	.word	0xfffffffd
	.align		4
        /*0018*/ 	.word	0x00000000
	.align		4
        /*001c*/ 	.word	0xfffffffc


//--------------------- .text._Z15gpu_check_edgesbPiS_S_i --------------------------
	.section	.text._Z15gpu_check_edgesbPiS_S_i,"ax",@progbits
	.align	128
        .global         _Z15gpu_check_edgesbPiS_S_i
        .type           _Z15gpu_check_edgesbPiS_S_i,@function
        .size           _Z15gpu_check_edgesbPiS_S_i,(.L_x_1 - _Z15gpu_check_edgesbPiS_S_i)
        .other          _Z15gpu_check_edgesbPiS_S_i,@"STO_CUDA_ENTRY STV_DEFAULT"
_Z15gpu_check_edgesbPiS_S_i:
.text._Z15gpu_check_edgesbPiS_S_i:
[----:B------:R-:W-:Y:S01]  /*0000*/  LDC R1, c[0x0][0x37c] ;  /* 0x0000df00ff017b82 */ /* 0x000fe20000000800 */
[----:B------:R-:W-:Y:S05]  /*0010*/  EXIT ;  /* 0x000000000000794d */ /* 0x000fea0003800000 */
.L_x_0:
[----:B------:R-:W-:-:S00]  /*0020*/  BRA `(.L_x_0) ;  /* 0xfffffffc00fc7947 */ /* 0x000fc0000383ffff */
[----:B------:R-:W-:-:S00]  /*0030*/  NOP ;  /* 0x0000000000007918 */ /* 0x000fc00000000000 */
        /* <DEDUP_REMOVED lines=12> */
.L_x_1:


//--------------------- .nv.shared.reserved.0     --------------------------
	.section	.nv.shared.reserved.0,"aw",@nobits
	.weak		__nv_reservedSMEM_offset_0_alias
	.size		__nv_reservedSMEM_offset_0_alias, 0, 64
	.other		__nv_reservedSMEM_offset_0_alias,@"STO_CUDA_RESERVED_SHARED STV_DEFAULT"
__nv_reservedSMEM_offset_0_alias:
	.zero		0
	.zero		64


//--------------------- .nv.constant0._Z15gpu_check_edgesbPiS_S_i --------------------------
	.section	.nv.constant0._Z15gpu_check_edgesbPiS_S_i,"a",@progbits
	.sectionflags	@""
	.align	4
.nv.constant0._Z15gpu_check_edgesbPiS_S_i:
	.zero		932


//--------------------- SYMBOLS --------------------------

	.type		.nv.reservedSmem.offset0,@object
	.size		.nv.reservedSmem.offset0,0x4
